//
// Generated by NVIDIA NVVM Compiler
//
// Compiler Build ID: CL-36424714
// Cuda compilation tools, release 13.0, V13.0.88
// Based on NVVM 20.0.0
//

.version 9.0
.target sm_100
.address_size 64

	// .globl	_Z7exemplev

.visible .entry _Z7exemplev()
{


	ret;

}


// ===== COMPILED SASS (sm_100) =====

	.target	sm_100

	.elftype	@"ET_EXEC"


//--------------------- .note.nv.tkinfo           --------------------------
	.section	.note.nv.tkinfo,"",@"SHT_NOTE"
	.sectionflags	@"SHF_NOTE_NV_TKINFO"
	.tkinfo
        /*0018*/ 	.word	0x00000002
        /*0030*/ 	.string	""
        /*0030*/ 	.string	"ptxas"
        /*0030*/ 	.string	"Cuda compilation tools, release 13.0, V13.0.88"
        /*0030*/ 	.string	"Build cuda_13.0.r13.0/compiler.36424714_0"
        /*0030*/ 	.string	"-arch sm_100 -m 64 "



//--------------------- .note.nv.cuinfo           --------------------------
	.section	.note.nv.cuinfo,"",@"SHT_NOTE"
	.sectionflags	@"SHF_NOTE_NV_CUINFO"
        /*0018*/ 	.short	0x0002
        /*001a*/ 	.short	0x0064
        /*001c*/ 	.short	0x0082
	.zero		2


//--------------------- .nv.info                  --------------------------
	.section	.nv.info,"",@"SHT_CUDA_INFO"
	.align	4


	//----- nvinfo : EIATTR_REGCOUNT
	.align		4
        /*0000*/ 	.byte	0x04, 0x2f
        /*0002*/ 	.short	(.L_1 - .L_0)
	.align		4
.L_0:
        /*0004*/ 	.word	index@(_Z7exemplev)
        /*0008*/ 	.word	0x00000004


	//----- nvinfo : EIATTR_FRAME_SIZE
	.align		4
.L_1:
        /*000c*/ 	.byte	0x04, 0x11
        /*000e*/ 	.short	(.L_3 - .L_2)
	.align		4
.L_2:
        /*0010*/ 	.word	index@(_Z7exemplev)
        /*0014*/ 	.word	0x00000000


	//----- nvinfo : EIATTR_MIN_STACK_SIZE
	.align		4
.L_3:
        /*0018*/ 	.byte	0x04, 0x12
        /*001a*/ 	.short	(.L_5 - .L_4)
	.align		4
.L_4:
        /*001c*/ 	.word	index@(_Z7exemplev)
        /*0020*/ 	.word	0x00000000
.L_5:


//--------------------- .nv.compat                --------------------------
	.section	.nv.compat,"",@"SHT_CUDA_COMPAT_INFO"
	.align	4
        /*0000*/ 	.byte	0x02, 0x09, 0x00, 0x00, 0x02, 0x02, 0x01, 0x00, 0x02, 0x05, 0x05, 0x00, 0x03, 0x07, 0x01, 0x01
        /*0010*/ 	.byte	0x02, 0x03, 0x00, 0x00, 0x02, 0x06, 0x01, 0x00, 0x04, 0x0b, 0x08, 0x00, 0x09, 0x00, 0x00, 0x00
        /*0020*/ 	.byte	0x00, 0x00, 0x00, 0x00


//--------------------- .nv.info._Z7exemplev      --------------------------
	.section	.nv.info._Z7exemplev,"",@"SHT_CUDA_INFO"
	.sectionflags	@""
	.align	4


	//----- nvinfo : EIATTR_CUDA_API_VERSION
	.align		4
        /*0000*/ 	.byte	0x04, 0x37
        /*0002*/ 	.short	(.L_7 - .L_6)
.L_6:
        /*0004*/ 	.word	0x00000082


	//----- nvinfo : EIATTR_SPARSE_MMA_MASK
	.align		4
.L_7:
        /*0008*/ 	.byte	0x03, 0x50
        /*000a*/ 	.short	0x0000


	//----- nvinfo : EIATTR_MAXREG_COUNT
	.align		4
        /*000c*/ 	.byte	0x03, 0x1b
        /*000e*/ 	.short	0x00ff


	//----- nvinfo : EIATTR_MERCURY_ISA_VERSION
	.align		4
        /*0010*/ 	.byte	0x03, 0x5f
        /*0012*/ 	.short	0x0101


	//----- nvinfo : EIATTR_VRC_CTA_INIT_COUNT
	.align		4
        /*0014*/ 	.byte	0x02, 0x4a
	.zero		1
	.zero		1


	//----- nvinfo : EIATTR_EXIT_INSTR_OFFSETS
	.align		4
        /*0018*/ 	.byte	0x04, 0x1c
        /*001a*/ 	.short	(.L_9 - .L_8)


	//   ....[0]....
.L_8:
        /*001c*/ 	.word	0x00000010


	//----- nvinfo : EIATTR_SW_WAR
	.align		4
.L_9:
        /*0020*/ 	.byte	0x04, 0x36
        /*0022*/ 	.short	(.L_11 - .L_10)
.L_10:
        /*0024*/ 	.word	0x00000008
.L_11:


//--------------------- .nv.callgraph             --------------------------
	.section	.nv.callgraph,"",@"SHT_CUDA_CALLGRAPH"
	.align	4
	.sectionentsize	8
	.align		4
        /*0000*/ 	.word	0x00000000
	.align		4
        /*0004*/ 	.word	0xffffffff
	.align		4
        /*0008*/ 	.word	0x00000000
	.align		4
        /*000c*/ 	.word	0xfffffffe
	.align		4
        /*0010*/ 	.word	0x00000000
	.align		4
        /*0014*/ 	.word	0xfffffffd
	.align		4
        /*0018*/ 	.word	0x00000000
	.align		4
        /*001c*/ 	.word	0xfffffffc


//--------------------- .text._Z7exemplev         --------------------------
	.section	.text._Z7exemplev,"ax",@progbits
	.align	128
        .global         _Z7exemplev
        .type           _Z7exemplev,@function
        .size           _Z7exemplev,(.L_x_1 - _Z7exemplev)
        .other          _Z7exemplev,@"STO_CUDA_ENTRY STV_DEFAULT"
_Z7exemplev:
.text._Z7exemplev:
[----:B------:R-:W-:Y:S01]  /*0000*/  LDC R1, c[0x0][0x37c] ;  /* 0x0000df00ff017b82 */ /* 0x000fe20000000800 */
[----:B------:R-:W-:Y:S05]  /*0010*/  EXIT ;  /* 0x000000000000794d */ /* 0x000fea0003800000 */
.L_x_0:
[----:B------:R-:W-:-:S00]  /*0020*/  BRA `(.L_x_0) ;  /* 0xfffffffc00fc7947 */ /* 0x000fc0000383ffff */
[----:B------:R-:W-:-:S00]  /*0030*/  NOP ;  /* 0x0000000000007918 */ /* 0x000fc00000000000 */
        /* <DEDUP_REMOVED lines=12> */
.L_x_1:


//--------------------- .nv.shared.reserved.0     --------------------------
	.section	.nv.shared.reserved.0,"aw",@nobits
	.weak		__nv_reservedSMEM_offset_0_alias
	.size		__nv_reservedSMEM_offset_0_alias, 0, 64
	.other		__nv_reservedSMEM_offset_0_alias,@"STO_CUDA_RESERVED_SHARED STV_DEFAULT"
__nv_reservedSMEM_offset_0_alias:
	.zero		0
	.zero		64


//--------------------- .nv.constant0._Z7exemplev --------------------------
	.section	.nv.constant0._Z7exemplev,"a",@progbits
	.sectionflags	@""
	.align	4
.nv.constant0._Z7exemplev:
	.zero		896


//--------------------- SYMBOLS --------------------------

	.type		.nv.reservedSmem.offset0,@object
	.size		.nv.reservedSmem.offset0,0x4
